	.headerflags	@"EF_CUDA_TEXMODE_UNIFIED EF_CUDA_64BIT_ADDRESS EF_CUDA_ACCELERATORS EF_CUDA_SM90 EF_CUDA_VIRTUAL_SM(EF_CUDA_SM90)"
	.elftype	@"ET_EXEC"


//--------------------- .nv.info                  --------------------------
	.section	.nv.info,"",@"SHT_CUDA_INFO"
	.align	4


	//----- nvinfo : EIATTR_REGCOUNT
	.align		4
        /*0000*/ 	.byte	0x04, 0x2f
        /*0002*/ 	.short	(.L_1 - .L_0)
	.align		4
.L_0:
        /*0004*/ 	.word	index@(triton_poi_fused_1)
        /*0008*/ 	.word	0x00000020


	//----- nvinfo : EIATTR_MIN_STACK_SIZE
	.align		4
.L_1:
        /*000c*/ 	.byte	0x04, 0x12
        /*000e*/ 	.short	(.L_3 - .L_2)
	.align		4
.L_2:
        /*0010*/ 	.word	index@(triton_poi_fused_1)
        /*0014*/ 	.word	0x00000000


	//----- nvinfo : EIATTR_FRAME_SIZE
	.align		4
.L_3:
        /*0018*/ 	.byte	0x04, 0x11
        /*001a*/ 	.short	(.L_5 - .L_4)
	.align		4
.L_4:
        /*001c*/ 	.word	index@(triton_poi_fused_1)
        /*0020*/ 	.word	0x00000000


	//----- nvinfo : EIATTR_MIN_STACK_SIZE
	.align		4
.L_5:
        /*0024*/ 	.byte	0x04, 0x12
        /*0026*/ 	.short	(.L_7 - .L_6)
	.align		4
.L_6:
        /*0028*/ 	.word	index@(triton_poi_fused_1)
        /*002c*/ 	.word	0x00000000
.L_7:


//--------------------- .nv.info.triton_poi_fused_1 --------------------------
	.section	.nv.info.triton_poi_fused_1,"",@"SHT_CUDA_INFO"
	.sectionflags	@""
	.align	4


	//----- nvinfo : EIATTR_CUDA_API_VERSION
	.align		4
        /*0000*/ 	.byte	0x04, 0x37
        /*0002*/ 	.short	(.L_9 - .L_8)
.L_8:
        /*0004*/ 	.word	0x0000007c


	//----- nvinfo : EIATTR_KPARAM_INFO
	.align		4
.L_9:
        /*0008*/ 	.byte	0x04, 0x17
        /*000a*/ 	.short	(.L_11 - .L_10)
.L_10:
        /*000c*/ 	.word	0x00000000
        /*0010*/ 	.short	0x0003
        /*0012*/ 	.short	0x0014
        /*0014*/ 	.byte	0x00, 0xf0, 0x11, 0x00


	//----- nvinfo : EIATTR_KPARAM_INFO
	.align		4
.L_11:
        /*0018*/ 	.byte	0x04, 0x17
        /*001a*/ 	.short	(.L_13 - .L_12)
.L_12:
        /*001c*/ 	.word	0x00000000
        /*0020*/ 	.short	0x0002
        /*0022*/ 	.short	0x0010
        /*0024*/ 	.byte	0x00, 0xf0, 0x11, 0x00


	//----- nvinfo : EIATTR_KPARAM_INFO
	.align		4
.L_13:
        /*0028*/ 	.byte	0x04, 0x17
        /*002a*/ 	.short	(.L_15 - .L_14)
.L_14:
        /*002c*/ 	.word	0x00000000
        /*0030*/ 	.short	0x0001
        /*0032*/ 	.short	0x0008
        /*0034*/ 	.byte	0x00, 0xf4, 0x21, 0x00


	//----- nvinfo : EIATTR_KPARAM_INFO
	.align		4
.L_15:
        /*0038*/ 	.byte	0x04, 0x17
        /*003a*/ 	.short	(.L_17 - .L_16)
.L_16:
        /*003c*/ 	.word	0x00000000
        /*0040*/ 	.short	0x0000
        /*0042*/ 	.short	0x0000
        /*0044*/ 	.byte	0x00, 0xf4, 0x21, 0x00


	//----- nvinfo : EIATTR_SPARSE_MMA_MASK
	.align		4
.L_17:
        /*0048*/ 	.byte	0x03, 0x50
        /*004a*/ 	.short	0x0000


	//----- nvinfo : EIATTR_MAXREG_COUNT
	.align		4
        /*004c*/ 	.byte	0x03, 0x1b
        /*004e*/ 	.short	0x00ff


	//----- nvinfo : EIATTR_EXIT_INSTR_OFFSETS
	.align		4
        /*0050*/ 	.byte	0x04, 0x1c
        /*0052*/ 	.short	(.L_19 - .L_18)


	//   ....[0]....
.L_18:
        /*0054*/ 	.word	0x000005b0


	//   ....[1]....
        /*0058*/ 	.word	0x00000600


	//----- nvinfo : EIATTR_REQNTID
	.align		4
.L_19:
        /*005c*/ 	.byte	0x04, 0x10
        /*005e*/ 	.short	(.L_21 - .L_20)
.L_20:
        /*0060*/ 	.word	0x00000080
        /*0064*/ 	.word	0x00000001
        /*0068*/ 	.word	0x00000001


	//----- nvinfo : EIATTR_CBANK_PARAM_SIZE
	.align		4
.L_21:
        /*006c*/ 	.byte	0x03, 0x19
        /*006e*/ 	.short	0x0018


	//----- nvinfo : EIATTR_PARAM_CBANK
	.align		4
        /*0070*/ 	.byte	0x04, 0x0a
        /*0072*/ 	.short	(.L_23 - .L_22)
	.align		4
.L_22:
        /*0074*/ 	.word	index@(.nv.constant0.triton_poi_fused_1)
        /*0078*/ 	.short	0x0210
        /*007a*/ 	.short	0x0018


	//----- nvinfo : EIATTR_SW_WAR
	.align		4
.L_23:
        /*007c*/ 	.byte	0x04, 0x36
        /*007e*/ 	.short	(.L_25 - .L_24)
.L_24:
        /*0080*/ 	.word	0x00000008
.L_25:


//--------------------- .nv.callgraph             --------------------------
	.section	.nv.callgraph,"",@"SHT_CUDA_CALLGRAPH"
	.align	4
	.sectionentsize	8
	.align		4
        /*0000*/ 	.word	0x00000000
	.align		4
        /*0004*/ 	.word	0xffffffff
	.align		4
        /*0008*/ 	.word	0x00000000
	.align		4
        /*000c*/ 	.word	0xfffffffe
	.align		4
        /*0010*/ 	.word	0x00000000
	.align		4
        /*0014*/ 	.word	0xfffffffd
	.align		4
        /*0018*/ 	.word	0x00000000
	.align		4
        /*001c*/ 	.word	0xfffffffc


//--------------------- .text.triton_poi_fused_1  --------------------------
	.section	.text.triton_poi_fused_1,"ax",@progbits
	.sectionflags	@"SHF_BARRIERS=1"
	.align	128
        .global         triton_poi_fused_1
        .type           triton_poi_fused_1,@function
        .size           triton_poi_fused_1,(.L_x_1 - triton_poi_fused_1)
        .other          triton_poi_fused_1,@"STO_CUDA_ENTRY STV_DEFAULT"
triton_poi_fused_1:
.text.triton_poi_fused_1:
[----:B------:R-:W0:Y:S01]  /*0000*/  LDC R1, c[0x0][0x28] ;  /* 0x00000a00ff017b82 */ /* 0x000e220000000800 */
[----:B------:R-:W1:Y:S07]  /*0010*/  S2R R21, SR_TID.X ;  /* 0x0000000000157919 */ /* 0x000e6e0000002100 */
[----:B------:R-:W2:Y:S01]  /*0020*/  LDC.64 R18, c[0x0][0x210] ;  /* 0x00008400ff127b82 */ /* 0x000ea20000000a00 */
[----:B------:R-:W3:Y:S01]  /*0030*/  S2R R0, SR_CTAID.X ;  /* 0x0000000000007919 */ /* 0x000ee20000002500 */
[----:B------:R-:W4:Y:S01]  /*0040*/  S2R R16, SR_CTAID.Y ;  /* 0x0000000000107919 */ /* 0x000f220000002600 */
[----:B------:R-:W-:Y:S01]  /*0050*/  HFMA2.MMA R28, -RZ, RZ, 0, 0 ;  /* 0x00000000ff1c7435 */ /* 0x000fe200000001ff */
[----:B------:R-:W-:Y:S01]  /*0060*/  ULDC.64 UR6, c[0x0][0x208] ;  /* 0x0000820000067ab9 */ /* 0x000fe20000000a00 */
[----:B-1----:R-:W-:Y:S01]  /*0070*/  SHF.R.U32.HI R17, RZ, 0x4, R21 ;  /* 0x00000004ff117819 */ /* 0x002fe20000011615 */
[----:B---3--:R-:W-:-:S03]  /*0080*/  IMAD.SHL.U32 R0, R0, 0x10, RZ ;  /* 0x0000001000007824 */ /* 0x008fc600078e00ff */
[----:B------:R-:W-:Y:S01]  /*0090*/  SGXT.U32 R17, R17, 0x3 ;  /* 0x000000031111781a */ /* 0x000fe20000000000 */
[----:B----4-:R-:W-:Y:S01]  /*00a0*/  IMAD.SHL.U32 R16, R16, 0x40, RZ ;  /* 0x0000004010107824 */ /* 0x010fe200078e00ff */
[----:B------:R-:W-:-:S04]  /*00b0*/  LOP3.LUT R10, R0, 0xf, R21, 0xf8, !PT ;  /* 0x0000000f000a7812 */ /* 0x000fc800078ef815 */
[----:B------:R-:W-:Y:S02]  /*00c0*/  LOP3.LUT R2, R16, R17, RZ, 0xfc, !PT ;  /* 0x0000001110027212 */ /* 0x000fe400078efcff */
[----:B------:R-:W-:Y:S02]  /*00d0*/  LOP3.LUT R3, R16, 0x8, R17, 0xfe, !PT ;  /* 0x0000000810037812 */ /* 0x000fe400078efe11 */
[----:B------:R-:W-:Y:S01]  /*00e0*/  LOP3.LUT R4, R16, 0x10, R17, 0xfe, !PT ;  /* 0x0000001010047812 */ /* 0x000fe200078efe11 */
[--C-:B------:R-:W-:Y:S01]  /*00f0*/  IMAD R11, R2, 0x9, R10.reuse ;  /* 0x00000009020b7824 */ /* 0x100fe200078e020a */
        /* <DEDUP_REMOVED lines=10> */
[----:B------:R-:W-:Y:S01]  /*01a0*/  ISETP.GE.AND P0, PT, R10, 0x9, PT ;  /* 0x000000090a00780c */ /* 0x000fe20003f06270 */
[----:B------:R-:W-:-:S02]  /*01b0*/  IMAD R29, R8, 0x9, R10 ;  /* 0x00000009081d7824 */ /* 0x000fc400078e020a */
[----:B------:R-:W-:Y:S02]  /*01c0*/  IMAD R20, R9, 0x9, R10 ;  /* 0x0000000909147824 */ /* 0x000fe400078e020a */
[----:B--2---:R-:W-:-:S04]  /*01d0*/  IMAD.WIDE R2, R11, 0x4, R18 ;  /* 0x000000040b027825 */ /* 0x004fc800078e0212 */
[----:B------:R-:W-:-:S04]  /*01e0*/  IMAD.WIDE R4, R13, 0x4, R18 ;  /* 0x000000040d047825 */ /* 0x000fc800078e0212 */
[----:B------:R-:W-:-:S04]  /*01f0*/  IMAD.WIDE R6, R15, 0x4, R18 ;  /* 0x000000040f067825 */ /* 0x000fc800078e0212 */
[----:B------:R-:W-:Y:S01]  /*0200*/  IMAD.WIDE R8, R23, 0x4, R18 ;  /* 0x0000000417087825 */ /* 0x000fe200078e0212 */
[----:B------:R-:W-:-:S03]  /*0210*/  CS2R R22, SRZ ;  /* 0x0000000000167805 */ /* 0x000fc6000001ff00 */
[--C-:B------:R-:W-:Y:S01]  /*0220*/  IMAD.WIDE R10, R25, 0x4, R18.reuse ;  /* 0x00000004190a7825 */ /* 0x100fe200078e0212 */
[----:B------:R-:W-:Y:S02]  /*0230*/  CS2R R24, SRZ ;  /* 0x0000000000187805 */ /* 0x000fe4000001ff00 */
[----:B------:R1:W2:Y:S01]  /*0240*/  @!P0 LDG.E.EL R23, desc[UR6][R2.64] ;  /* 0x0000000602178981 */ /* 0x0002a2000c2e1900 */
[--C-:B------:R-:W-:Y:S01]  /*0250*/  IMAD.WIDE R12, R27, 0x4, R18.reuse ;  /* 0x000000041b0c7825 */ /* 0x100fe200078e0212 */
[----:B------:R-:W-:Y:S02]  /*0260*/  CS2R R26, SRZ ;  /* 0x00000000001a7805 */ /* 0x000fe4000001ff00 */
[----:B------:R-:W3:Y:S01]  /*0270*/  @!P0 LDG.E.EL R24, desc[UR6][R4.64] ;  /* 0x0000000604188981 */ /* 0x000ee2000c2e1900 */
[----:B------:R-:W-:-:S03]  /*0280*/  IMAD.WIDE R14, R29, 0x4, R18 ;  /* 0x000000041d0e7825 */ /* 0x000fc600078e0212 */
[----:B------:R4:W5:Y:S01]  /*0290*/  @!P0 LDG.E.EL R22, desc[UR6][R8.64] ;  /* 0x0000000608168981 */ /* 0x000962000c2e1900 */
[----:B------:R-:W-:-:S03]  /*02a0*/  IMAD.WIDE R18, R20, 0x4, R18 ;  /* 0x0000000414127825 */ /* 0x000fc600078e0212 */
[----:B------:R1:W5:Y:S01]  /*02b0*/  @!P0 LDG.E.EL R25, desc[UR6][R10.64] ;  /* 0x000000060a198981 */ /* 0x000362000c2e1900 */
[----:B------:R-:W-:-:S03]  /*02c0*/  IMAD.MOV.U32 R20, RZ, RZ, RZ ;  /* 0x000000ffff147224 */ /* 0x000fc600078e00ff */
[----:B------:R-:W5:Y:S04]  /*02d0*/  @!P0 LDG.E.EL R28, desc[UR6][R12.64] ;  /* 0x000000060c1c8981 */ /* 0x000f68000c2e1900 */
[----:B------:R-:W5:Y:S04]  /*02e0*/  @!P0 LDG.E.EL R20, desc[UR6][R6.64] ;  /* 0x0000000606148981 */ /* 0x000f68000c2e1900 */
[----:B------:R-:W5:Y:S04]  /*02f0*/  @!P0 LDG.E.EL R27, desc[UR6][R14.64] ;  /* 0x000000060e1b8981 */ /* 0x000f68000c2e1900 */
[----:B------:R-:W5:Y:S01]  /*0300*/  @!P0 LDG.E.EL R26, desc[UR6][R18.64] ;  /* 0x00000006121a8981 */ /* 0x000f62000c2e1900 */
[----:B------:R-:W4:Y:S01]  /*0310*/  S2UR UR5, SR_CgaCtaId ;  /* 0x00000000000579c3 */ /* 0x000f220000008800 */
[----:B-1----:R-:W-:Y:S01]  /*0320*/  IMAD.SHL.U32 R2, R21, 0x40, RZ ;  /* 0x0000004015027824 */ /* 0x002fe200078e00ff */
[----:B------:R-:W-:-:S04]  /*0330*/  UMOV UR4, 0x400 ;  /* 0x0000040000047882 */ /* 0x000fc80000000000 */
[----:B------:R-:W-:-:S04]  /*0340*/  LOP3.LUT R2, R2, 0x3c0, RZ, 0xc0, !PT ;  /* 0x000003c002027812 */ /* 0x000fc800078ec0ff */
[----:B------:R-:W-:Y:S01]  /*0350*/  LOP3.LUT R3, R2, R17, RZ, 0xfc, !PT ;  /* 0x0000001102037212 */ /* 0x000fe200078efcff */
[----:B0---4-:R-:W-:-:S06]  /*0360*/  UPRMT UR4, UR5, 0x654, UR4 ;  /* 0x0000065405047896 */ /* 0x011fcc0008000004 */
[----:B------:R-:W-:-:S05]  /*0370*/  LEA.HI R2, R2, UR4, RZ, 0x1e ;  /* 0x0000000402027c11 */ /* 0x000fca000f8ff0ff */
[----:B------:R-:W-:Y:S01]  /*0380*/  IMAD R29, R3, 0x4, R2 ;  /* 0x00000004031d7824 */ /* 0x000fe200078e0202 */
[C---:B------:R-:W-:Y:S02]  /*0390*/  LOP3.LUT R2, R21.reuse, 0x70, RZ, 0xc0, !PT ;  /* 0x0000007015027812 */ /* 0x040fe400078ec0ff */
[----:B------:R-:W-:-:S03]  /*03a0*/  SHF.L.U32 R21, R21, 0x2, RZ ;  /* 0x0000000215157819 */ /* 0x000fc600000006ff */
[----:B------:R-:W-:Y:S01]  /*03b0*/  VIADD R3, R2, UR4 ;  /* 0x0000000402037c36 */ /* 0x000fe20008000000 */
[----:B------:R-:W-:-:S05]  /*03c0*/  LOP3.LUT R8, R21, 0x1fc, RZ, 0xc0, !PT ;  /* 0x000001fc15087812 */ /* 0x000fca00078ec0ff */
[----:B------:R-:W-:Y:S01]  /*03d0*/  IMAD R4, R8, 0x4, R3 ;  /* 0x0000000408047824 */ /* 0x000fe200078e0203 */
[----:B------:R-:W-:Y:S01]  /*03e0*/  LOP3.LUT R16, R16, 0x3c, R21, 0xf8, !PT ;  /* 0x0000003c10107812 */ /* 0x000fe200078ef815 */
[----:B------:R-:W0:Y:S04]  /*03f0*/  LDC.64 R2, c[0x0][0x218] ;  /* 0x00008600ff027b82 */ /* 0x000e280000000a00 */
[----:B------:R-:W-:-:S05]  /*0400*/  IMAD.HI R9, R16, 0x2aaaaaab, RZ ;  /* 0x2aaaaaab10097827 */ /* 0x000fca00078e02ff */
[----:B------:R-:W-:-:S04]  /*0410*/  SHF.R.U32.HI R10, RZ, 0x1f, R9 ;  /* 0x0000001fff0a7819 */ /* 0x000fc80000011609 */
[----:B------:R-:W-:Y:S02]  /*0420*/  LEA.HI.SX32 R11, R9, R10, 0x1b ;  /* 0x0000000a090b7211 */ /* 0x000fe400078fdaff */
[----:B------:R-:W-:Y:S02]  /*0430*/  LOP3.LUT R10, R8, 0x200, RZ, 0xfc, !PT ;  /* 0x00000200080a7812 */ /* 0x000fe400078efcff */
[----:B------:R-:W-:Y:S01]  /*0440*/  LOP3.LUT R9, R0, R17, RZ, 0xfc, !PT ;  /* 0x0000001100097212 */ /* 0x000fe200078efcff */
[C---:B------:R-:W-:Y:S01]  /*0450*/  IMAD R16, R11.reuse, -0xc0, R16 ;  /* 0xffffff400b107824 */ /* 0x040fe200078e0210 */
[----:B------:R-:W-:Y:S02]  /*0460*/  LOP3.LUT R0, R0, 0x8, R17, 0xfe, !PT ;  /* 0x0000000800007812 */ /* 0x000fe400078efe11 */
[----:B------:R-:W-:Y:S01]  /*0470*/  SHF.R.U32.HI R10, RZ, 0x2, R10 ;  /* 0x00000002ff0a7819 */ /* 0x000fe2000001160a */
[----:B------:R-:W-:Y:S01]  /*0480*/  IMAD R16, R11, 0x6c0, R16 ;  /* 0x000006c00b107824 */ /* 0x000fe200078e0210 */
[----:B------:R-:W-:-:S02]  /*0490*/  ISETP.GE.AND P1, PT, R9, 0x9, PT ;  /* 0x000000090900780c */ /* 0x000fc40003f26270 */
[----:B------:R-:W-:Y:S01]  /*04a0*/  ISETP.GE.AND P0, PT, R0, 0x9, PT ;  /* 0x000000090000780c */ /* 0x000fe20003f06270 */
[----:B------:R-:W-:Y:S01]  /*04b0*/  IMAD R11, R9, 0xc0, R16 ;  /* 0x000000c0090b7824 */ /* 0x000fe200078e0210 */
[----:B------:R-:W-:-:S04]  /*04c0*/  LOP3.LUT R10, R10, 0xf0, RZ, 0xc0, !PT ;  /* 0x000000f00a0a7812 */ /* 0x000fc800078ec0ff */
[----:B------:R-:W-:Y:S01]  /*04d0*/  IADD3 R9, R10, UR4, RZ ;  /* 0x000000040a097c10 */ /* 0x000fe2000fffe0ff */
[----:B0-----:R-:W-:-:S04]  /*04e0*/  IMAD.WIDE R10, R11, 0x4, R2 ;  /* 0x000000040b0a7825 */ /* 0x001fc800078e0202 */
[----:B------:R-:W-:Y:S01]  /*04f0*/  IMAD R9, R8, 0x4, R9 ;  /* 0x0000000408097824 */ /* 0x000fe200078e0209 */
[----:B--2---:R-:W-:Y:S04]  /*0500*/  STS [R29], R23 ;  /* 0x000000171d007388 */ /* 0x004fe80000000800 */
[----:B---3--:R-:W-:Y:S04]  /*0510*/  STS [R29+0x20], R24 ;  /* 0x000020181d007388 */ /* 0x008fe80000000800 */
[----:B-----5:R-:W-:Y:S04]  /*0520*/  STS [R29+0x60], R22 ;  /* 0x000060161d007388 */ /* 0x020fe80000000800 */
[----:B------:R-:W-:Y:S04]  /*0530*/  STS [R29+0x80], R25 ;  /* 0x000080191d007388 */ /* 0x000fe80000000800 */
[----:B------:R-:W-:Y:S04]  /*0540*/  STS [R29+0xa0], R28 ;  /* 0x0000a01c1d007388 */ /* 0x000fe80000000800 */
[----:B------:R-:W-:Y:S04]  /*0550*/  STS [R29+0x40], R20 ;  /* 0x000040141d007388 */ /* 0x000fe80000000800 */
[----:B------:R-:W-:Y:S04]  /*0560*/  STS [R29+0xc0], R27 ;  /* 0x0000c01b1d007388 */ /* 0x000fe80000000800 */
[----:B------:R-:W-:Y:S01]  /*0570*/  STS [R29+0xe0], R26 ;  /* 0x0000e01a1d007388 */ /* 0x000fe20000000800 */
[----:B------:R-:W-:Y:S06]  /*0580*/  BAR.SYNC.DEFER_BLOCKING 0x0 ;  /* 0x0000000000007b1d */ /* 0x000fec0000010000 */
[----:B------:R-:W0:Y:S04]  /*0590*/  LDS.128 R4, [R4] ;  /* 0x0000000004047984 */ /* 0x000e280000000c00 */
[----:B0-----:R0:W-:Y:S02]  /*05a0*/  @!P1 STG.E.128 desc[UR6][R10.64], R4 ;  /* 0x000000040a009986 */ /* 0x0011e4000c101d06 */
[----:B0-----:R-:W-:Y:S05]  /*05b0*/  @P0 EXIT ;  /* 0x000000000000094d */ /* 0x001fea0003800000 */
[----:B0-----:R-:W0:Y:S01]  /*05c0*/  LDS.128 R8, [R9+0x800] ;  /* 0x0008000009087984 */ /* 0x001e220000000c00 */
[----:B------:R-:W-:-:S04]  /*05d0*/  IMAD R5, R0, 0xc0, R16 ;  /* 0x000000c000057824 */ /* 0x000fc800078e0210 */
[----:B------:R-:W-:-:S05]  /*05e0*/  IMAD.WIDE R2, R5, 0x4, R2 ;  /* 0x0000000405027825 */ /* 0x000fca00078e0202 */
[----:B0-----:R-:W-:Y:S01]  /*05f0*/  STG.E.128 desc[UR6][R2.64], R8 ;  /* 0x0000000802007986 */ /* 0x001fe2000c101d06 */
[----:B------:R-:W-:Y:S05]  /*0600*/  EXIT ;  /* 0x000000000000794d */ /* 0x000fea0003800000 */
.L_x_0:
[----:B------:R-:W-:-:S00]  /*0610*/  BRA `(.L_x_0) ;  /* 0xfffffffc00fc7947 */ /* 0x000fc0000383ffff */
[----:B------:R-:W-:-:S00]  /*0620*/  NOP ;  /* 0x0000000000007918 */ /* 0x000fc00000000000 */
        /* <DEDUP_REMOVED lines=13> */
.L_x_1:


//--------------------- .nv.shared.triton_poi_fused_1 --------------------------
	.section	.nv.shared.triton_poi_fused_1,"aw",@nobits
	.sectionflags	@""
	.align	16
	.zero		1024


//--------------------- .nv.constant0.triton_poi_fused_1 --------------------------
	.section	.nv.constant0.triton_poi_fused_1,"a",@progbits
	.sectionflags	@""
	.align	4
.nv.constant0.triton_poi_fused_1:
	.zero		552
